//
// Generated by NVIDIA NVVM Compiler
//
// Compiler Build ID: CL-36424714
// Cuda compilation tools, release 13.0, V13.0.88
// Based on NVVM 20.0.0
//

.version 9.0
.target sm_100
.address_size 64

	// .globl	_Z19gpu_count_occurencePhPjj
// _ZZ19gpu_count_occurencePhPjjE5cache has been demoted
// _ZZ8gpu_scanPjS_E5cache has been demoted
// _ZZ13gpu_final_posPhPjS0_jE13bucket_offset has been demoted
// _ZZ13gpu_final_posPhPjS0_jE13cached_offset has been demoted

.visible .entry _Z19gpu_count_occurencePhPjj(
	.param .u64 .ptr .align 1 _Z19gpu_count_occurencePhPjj_param_0,
	.param .u64 .ptr .align 1 _Z19gpu_count_occurencePhPjj_param_1,
	.param .u32 _Z19gpu_count_occurencePhPjj_param_2
)
{
	.reg .pred 	%p<4>;
	.reg .b16 	%rs<2>;
	.reg .b32 	%r<16>;
	.reg .b64 	%rd<9>;
	// demoted variable
	.shared .align 4 .b8 _ZZ19gpu_count_occurencePhPjjE5cache[64];
	ld.param.u64 	%rd1, [_Z19gpu_count_occurencePhPjj_param_0];
	ld.param.u64 	%rd2, [_Z19gpu_count_occurencePhPjj_param_1];
	ld.param.u32 	%r4, [_Z19gpu_count_occurencePhPjj_param_2];
	mov.u32 	%r1, %tid.x;
	mov.u32 	%r5, %ctaid.x;
	mov.u32 	%r6, %ntid.x;
	mad.lo.s32 	%r2, %r5, %r6, %r1;
	setp.ge.u32 	%p1, %r2, %r4;
	@%p1 bra 	$L__BB0_5;
	setp.gt.u32 	%p2, %r1, 15;
	shl.b32 	%r7, %r1, 2;
	mov.u32 	%r8, _ZZ19gpu_count_occurencePhPjjE5cache;
	add.s32 	%r3, %r8, %r7;
	@%p2 bra 	$L__BB0_3;
	mov.b32 	%r9, 0;
	st.shared.u32 	[%r3], %r9;
$L__BB0_3:
	setp.gt.u32 	%p3, %r1, 15;
	bar.sync 	0;
	cvt.u64.u32 	%rd3, %r2;
	cvta.to.global.u64 	%rd4, %rd1;
	add.s64 	%rd5, %rd4, %rd3;
	ld.global.u8 	%rs1, [%rd5];
	mul.wide.u16 	%r10, %rs1, 4;
	add.s32 	%r12, %r8, %r10;
	atom.shared.add.u32 	%r13, [%r12], 1;
	bar.sync 	0;
	@%p3 bra 	$L__BB0_5;
	cvta.to.global.u64 	%rd6, %rd2;
	mul.wide.u32 	%rd7, %r1, 4;
	add.s64 	%rd8, %rd6, %rd7;
	ld.shared.u32 	%r14, [%r3];
	atom.global.add.u32 	%r15, [%rd8], %r14;
$L__BB0_5:
	ret;

}
	// .globl	_Z8gpu_scanPjS_
.visible .entry _Z8gpu_scanPjS_(
	.param .u64 .ptr .align 1 _Z8gpu_scanPjS__param_0,
	.param .u64 .ptr .align 1 _Z8gpu_scanPjS__param_1
)
{
	.reg .pred 	%p<7>;
	.reg .b32 	%r<21>;
	.reg .b64 	%rd<9>;
	// demoted variable
	.shared .align 4 .b8 _ZZ8gpu_scanPjS_E5cache[64];
	ld.param.u64 	%rd1, [_Z8gpu_scanPjS__param_0];
	ld.param.u64 	%rd2, [_Z8gpu_scanPjS__param_1];
	mov.u32 	%r1, %tid.x;
	setp.gt.u32 	%p1, %r1, 15;
	shl.b32 	%r3, %r1, 2;
	mov.u32 	%r4, _ZZ8gpu_scanPjS_E5cache;
	add.s32 	%r2, %r4, %r3;
	@%p1 bra 	$L__BB1_4;
	setp.ne.s32 	%p2, %r1, 0;
	@%p2 bra 	$L__BB1_3;
	mov.b32 	%r7, 0;
	st.shared.u32 	[_ZZ8gpu_scanPjS_E5cache], %r7;
	bra.uni 	$L__BB1_4;
$L__BB1_3:
	add.s32 	%r5, %r1, -1;
	cvta.to.global.u64 	%rd3, %rd1;
	mul.wide.u32 	%rd4, %r5, 4;
	add.s64 	%rd5, %rd3, %rd4;
	ld.global.u32 	%r6, [%rd5];
	st.shared.u32 	[%r2], %r6;
$L__BB1_4:
	bar.sync 	0;
	setp.gt.u32 	%p3, %r1, 14;
	@%p3 bra 	$L__BB1_6;
	ld.shared.u32 	%r8, [%r2];
	bar.sync 	0;
	ld.shared.u32 	%r9, [%r2+4];
	add.s32 	%r10, %r9, %r8;
	st.shared.u32 	[%r2+4], %r10;
	bar.sync 	0;
$L__BB1_6:
	setp.gt.u32 	%p4, %r1, 13;
	@%p4 bra 	$L__BB1_8;
	ld.shared.u32 	%r11, [%r2];
	bar.sync 	0;
	ld.shared.u32 	%r12, [%r2+8];
	add.s32 	%r13, %r12, %r11;
	st.shared.u32 	[%r2+8], %r13;
	bar.sync 	0;
$L__BB1_8:
	setp.gt.u32 	%p5, %r1, 11;
	@%p5 bra 	$L__BB1_10;
	ld.shared.u32 	%r14, [%r2];
	bar.sync 	0;
	ld.shared.u32 	%r15, [%r2+16];
	add.s32 	%r16, %r15, %r14;
	st.shared.u32 	[%r2+16], %r16;
	bar.sync 	0;
$L__BB1_10:
	setp.gt.u32 	%p6, %r1, 7;
	@%p6 bra 	$L__BB1_12;
	ld.shared.u32 	%r17, [%r2];
	bar.sync 	0;
	ld.shared.u32 	%r18, [%r2+32];
	add.s32 	%r19, %r18, %r17;
	st.shared.u32 	[%r2+32], %r19;
	bar.sync 	0;
$L__BB1_12:
	cvta.to.global.u64 	%rd6, %rd2;
	ld.shared.u32 	%r20, [%r2];
	mul.wide.u32 	%rd7, %r1, 4;
	add.s64 	%rd8, %rd6, %rd7;
	st.global.u32 	[%rd8], %r20;
	ret;

}
	// .globl	_Z13gpu_final_posPhPjS0_j
.visible .entry _Z13gpu_final_posPhPjS0_j(
	.param .u64 .ptr .align 1 _Z13gpu_final_posPhPjS0_j_param_0,
	.param .u64 .ptr .align 1 _Z13gpu_final_posPhPjS0_j_param_1,
	.param .u64 .ptr .align 1 _Z13gpu_final_posPhPjS0_j_param_2,
	.param .u32 _Z13gpu_final_posPhPjS0_j_param_3
)
{
	.reg .pred 	%p<7>;
	.reg .b32 	%r<22>;
	.reg .b64 	%rd<13>;
	// demoted variable
	.shared .align 4 .u32 _ZZ13gpu_final_posPhPjS0_jE13bucket_offset;
	// demoted variable
	.shared .align 4 .b8 _ZZ13gpu_final_posPhPjS0_jE13cached_offset[64];
	ld.param.u64 	%rd3, [_Z13gpu_final_posPhPjS0_j_param_0];
	ld.param.u64 	%rd4, [_Z13gpu_final_posPhPjS0_j_param_1];
	ld.param.u64 	%rd5, [_Z13gpu_final_posPhPjS0_j_param_2];
	ld.param.u32 	%r8, [_Z13gpu_final_posPhPjS0_j_param_3];
	mov.u32 	%r1, %ctaid.x;
	mov.u32 	%r2, %tid.x;
	setp.ne.s32 	%p1, %r2, 0;
	@%p1 bra 	$L__BB2_2;
	mov.b32 	%r9, 0;
	st.shared.u32 	[_ZZ13gpu_final_posPhPjS0_jE13bucket_offset], %r9;
	bra.uni 	$L__BB2_3;
$L__BB2_2:
	setp.gt.u32 	%p2, %r2, 15;
	@%p2 bra 	$L__BB2_4;
$L__BB2_3:
	cvta.to.global.u64 	%rd6, %rd4;
	mul.wide.u32 	%rd7, %r2, 4;
	add.s64 	%rd8, %rd6, %rd7;
	ld.global.u32 	%r10, [%rd8];
	shl.b32 	%r11, %r2, 2;
	mov.u32 	%r12, _ZZ13gpu_final_posPhPjS0_jE13cached_offset;
	add.s32 	%r13, %r12, %r11;
	st.shared.u32 	[%r13], %r10;
$L__BB2_4:
	bar.sync 	0;
	setp.eq.s32 	%p3, %r8, 0;
	@%p3 bra 	$L__BB2_10;
	shl.b32 	%r15, %r1, 2;
	mov.u32 	%r16, _ZZ13gpu_final_posPhPjS0_jE13cached_offset;
	add.s32 	%r3, %r16, %r15;
	mov.u32 	%r4, %ntid.x;
	cvta.to.global.u64 	%rd1, %rd3;
	cvta.to.global.u64 	%rd2, %rd5;
	mov.b32 	%r21, 0;
$L__BB2_6:
	add.s32 	%r6, %r21, %r2;
	setp.ge.u32 	%p4, %r6, %r8;
	@%p4 bra 	$L__BB2_9;
	cvt.u64.u32 	%rd9, %r6;
	add.s64 	%rd10, %rd1, %rd9;
	ld.global.u8 	%r17, [%rd10];
	setp.ne.s32 	%p5, %r1, %r17;
	@%p5 bra 	$L__BB2_9;
	ld.shared.u32 	%r18, [%r3];
	atom.shared.add.u32 	%r19, [_ZZ13gpu_final_posPhPjS0_jE13bucket_offset], 1;
	add.s32 	%r20, %r19, %r18;
	mul.wide.u32 	%rd11, %r6, 4;
	add.s64 	%rd12, %rd2, %rd11;
	st.global.u32 	[%rd12], %r20;
$L__BB2_9:
	add.s32 	%r21, %r21, %r4;
	bar.sync 	0;
	setp.lt.u32 	%p6, %r21, %r8;
	@%p6 bra 	$L__BB2_6;
$L__BB2_10:
	ret;

}
	// .globl	_Z11gpu_scatterPhPjS_j
.visible .entry _Z11gpu_scatterPhPjS_j(
	.param .u64 .ptr .align 1 _Z11gpu_scatterPhPjS_j_param_0,
	.param .u64 .ptr .align 1 _Z11gpu_scatterPhPjS_j_param_1,
	.param .u64 .ptr .align 1 _Z11gpu_scatterPhPjS_j_param_2,
	.param .u32 _Z11gpu_scatterPhPjS_j_param_3
)
{
	.reg .pred 	%p<2>;
	.reg .b16 	%rs<2>;
	.reg .b32 	%r<6>;
	.reg .b64 	%rd<13>;

	ld.param.u64 	%rd1, [_Z11gpu_scatterPhPjS_j_param_0];
	ld.param.u64 	%rd2, [_Z11gpu_scatterPhPjS_j_param_1];
	ld.param.u64 	%rd3, [_Z11gpu_scatterPhPjS_j_param_2];
	ld.param.u32 	%r2, [_Z11gpu_scatterPhPjS_j_param_3];
	mov.u32 	%r3, %tid.x;
	mov.u32 	%r4, %ctaid.x;
	mov.u32 	%r5, %ntid.x;
	mad.lo.s32 	%r1, %r4, %r5, %r3;
	setp.ge.u32 	%p1, %r1, %r2;
	@%p1 bra 	$L__BB3_2;
	cvta.to.global.u64 	%rd4, %rd1;
	cvta.to.global.u64 	%rd5, %rd2;
	cvta.to.global.u64 	%rd6, %rd3;
	cvt.u64.u32 	%rd7, %r1;
	add.s64 	%rd8, %rd4, %rd7;
	ld.global.u8 	%rs1, [%rd8];
	mul.wide.u32 	%rd9, %r1, 4;
	add.s64 	%rd10, %rd5, %rd9;
	ld.global.u32 	%rd11, [%rd10];
	add.s64 	%rd12, %rd6, %rd11;
	st.global.u8 	[%rd12], %rs1;
$L__BB3_2:
	ret;

}


// ===== COMPILED SASS (sm_100) =====

	.target	sm_100

	.elftype	@"ET_EXEC"


//--------------------- .note.nv.tkinfo           --------------------------
	.section	.note.nv.tkinfo,"",@"SHT_NOTE"
	.sectionflags	@"SHF_NOTE_NV_TKINFO"
	.tkinfo
        /*0018*/ 	.word	0x00000002
        /*0030*/ 	.string	""
        /*0030*/ 	.string	"ptxas"
        /*0030*/ 	.string	"Cuda compilation tools, release 13.0, V13.0.88"
        /*0030*/ 	.string	"Build cuda_13.0.r13.0/compiler.36424714_0"
        /*0030*/ 	.string	"-arch sm_100 -m 64 "



//--------------------- .note.nv.cuinfo           --------------------------
	.section	.note.nv.cuinfo,"",@"SHT_NOTE"
	.sectionflags	@"SHF_NOTE_NV_CUINFO"
        /*0018*/ 	.short	0x0002
        /*001a*/ 	.short	0x0064
        /*001c*/ 	.short	0x0082
	.zero		2


//--------------------- .nv.info                  --------------------------
	.section	.nv.info,"",@"SHT_CUDA_INFO"
	.align	4


	//----- nvinfo : EIATTR_REGCOUNT
	.align		4
        /*0000*/ 	.byte	0x04, 0x2f
        /*0002*/ 	.short	(.L_1 - .L_0)
	.align		4
.L_0:
        /*0004*/ 	.word	index@(_Z19gpu_count_occurencePhPjj)
        /*0008*/ 	.word	0x0000000a


	//----- nvinfo : EIATTR_FRAME_SIZE
	.align		4
.L_1:
        /*000c*/ 	.byte	0x04, 0x11
        /*000e*/ 	.short	(.L_3 - .L_2)
	.align		4
.L_2:
        /*0010*/ 	.word	index@(_Z19gpu_count_occurencePhPjj)
        /*0014*/ 	.word	0x00000000


	//----- nvinfo : EIATTR_REGCOUNT
	.align		4
.L_3:
        /*0018*/ 	.byte	0x04, 0x2f
        /*001a*/ 	.short	(.L_5 - .L_4)
	.align		4
.L_4:
        /*001c*/ 	.word	index@(_Z8gpu_scanPjS_)
        /*0020*/ 	.word	0x0000000e


	//----- nvinfo : EIATTR_FRAME_SIZE
	.align		4
.L_5:
        /*0024*/ 	.byte	0x04, 0x11
        /*0026*/ 	.short	(.L_7 - .L_6)
	.align		4
.L_6:
        /*0028*/ 	.word	index@(_Z8gpu_scanPjS_)
        /*002c*/ 	.word	0x00000000


	//----- nvinfo : EIATTR_REGCOUNT
	.align		4
.L_7:
        /*0030*/ 	.byte	0x04, 0x2f
        /*0032*/ 	.short	(.L_9 - .L_8)
	.align		4
.L_8:
        /*0034*/ 	.word	index@(_Z13gpu_final_posPhPjS0_j)
        /*0038*/ 	.word	0x00000010


	//----- nvinfo : EIATTR_FRAME_SIZE
	.align		4
.L_9:
        /*003c*/ 	.byte	0x04, 0x11
        /*003e*/ 	.short	(.L_11 - .L_10)
	.align		4
.L_10:
        /*0040*/ 	.word	index@(_Z13gpu_final_posPhPjS0_j)
        /*0044*/ 	.word	0x00000000


	//----- nvinfo : EIATTR_REGCOUNT
	.align		4
.L_11:
        /*0048*/ 	.byte	0x04, 0x2f
        /*004a*/ 	.short	(.L_13 - .L_12)
	.align		4
.L_12:
        /*004c*/ 	.word	index@(_Z11gpu_scatterPhPjS_j)
        /*0050*/ 	.word	0x0000000a


	//----- nvinfo : EIATTR_FRAME_SIZE
	.align		4
.L_13:
        /*0054*/ 	.byte	0x04, 0x11
        /*0056*/ 	.short	(.L_15 - .L_14)
	.align		4
.L_14:
        /*0058*/ 	.word	index@(_Z11gpu_scatterPhPjS_j)
        /*005c*/ 	.word	0x00000000


	//----- nvinfo : EIATTR_MIN_STACK_SIZE
	.align		4
.L_15:
        /*0060*/ 	.byte	0x04, 0x12
        /*0062*/ 	.short	(.L_17 - .L_16)
	.align		4
.L_16:
        /*0064*/ 	.word	index@(_Z11gpu_scatterPhPjS_j)
        /*0068*/ 	.word	0x00000000


	//----- nvinfo : EIATTR_MIN_STACK_SIZE
	.align		4
.L_17:
        /*006c*/ 	.byte	0x04, 0x12
        /*006e*/ 	.short	(.L_19 - .L_18)
	.align		4
.L_18:
        /*0070*/ 	.word	index@(_Z13gpu_final_posPhPjS0_j)
        /*0074*/ 	.word	0x00000000


	//----- nvinfo : EIATTR_MIN_STACK_SIZE
	.align		4
.L_19:
        /*0078*/ 	.byte	0x04, 0x12
        /*007a*/ 	.short	(.L_21 - .L_20)
	.align		4
.L_20:
        /*007c*/ 	.word	index@(_Z8gpu_scanPjS_)
        /*0080*/ 	.word	0x00000000


	//----- nvinfo : EIATTR_MIN_STACK_SIZE
	.align		4
.L_21:
        /*0084*/ 	.byte	0x04, 0x12
        /*0086*/ 	.short	(.L_23 - .L_22)
	.align		4
.L_22:
        /*0088*/ 	.word	index@(_Z19gpu_count_occurencePhPjj)
        /*008c*/ 	.word	0x00000000
.L_23:


//--------------------- .nv.compat                --------------------------
	.section	.nv.compat,"",@"SHT_CUDA_COMPAT_INFO"
	.align	4
        /*0000*/ 	.byte	0x02, 0x09, 0x00, 0x00, 0x02, 0x02, 0x01, 0x00, 0x02, 0x05, 0x05, 0x00, 0x03, 0x07, 0x01, 0x01
        /*0010*/ 	.byte	0x02, 0x03, 0x00, 0x00, 0x02, 0x06, 0x01, 0x00, 0x04, 0x0b, 0x08, 0x00, 0x09, 0x00, 0x00, 0x00
        /*0020*/ 	.byte	0x00, 0x00, 0x00, 0x00


//--------------------- .nv.info._Z11gpu_scatterPhPjS_j --------------------------
	.section	.nv.info._Z11gpu_scatterPhPjS_j,"",@"SHT_CUDA_INFO"
	.sectionflags	@""
	.align	4


	//----- nvinfo : EIATTR_CUDA_API_VERSION
	.align		4
        /*0000*/ 	.byte	0x04, 0x37
        /*0002*/ 	.short	(.L_25 - .L_24)
.L_24:
        /*0004*/ 	.word	0x00000082


	//----- nvinfo : EIATTR_KPARAM_INFO
	.align		4
.L_25:
        /*0008*/ 	.byte	0x04, 0x17
        /*000a*/ 	.short	(.L_27 - .L_26)
.L_26:
        /*000c*/ 	.word	0x00000000
        /*0010*/ 	.short	0x0003
        /*0012*/ 	.short	0x0018
        /*0014*/ 	.byte	0x00, 0xf0, 0x11, 0x00


	//----- nvinfo : EIATTR_KPARAM_INFO
	.align		4
.L_27:
        /*0018*/ 	.byte	0x04, 0x17
        /*001a*/ 	.short	(.L_29 - .L_28)
.L_28:
        /*001c*/ 	.word	0x00000000
        /*0020*/ 	.short	0x0002
        /*0022*/ 	.short	0x0010
        /*0024*/ 	.byte	0x00, 0xf5, 0x21, 0x00


	//----- nvinfo : EIATTR_KPARAM_INFO
	.align		4
.L_29:
        /*0028*/ 	.byte	0x04, 0x17
        /*002a*/ 	.short	(.L_31 - .L_30)
.L_30:
        /*002c*/ 	.word	0x00000000
        /*0030*/ 	.short	0x0001
        /*0032*/ 	.short	0x0008
        /*0034*/ 	.byte	0x00, 0xf5, 0x21, 0x00


	//----- nvinfo : EIATTR_KPARAM_INFO
	.align		4
.L_31:
        /*0038*/ 	.byte	0x04, 0x17
        /*003a*/ 	.short	(.L_33 - .L_32)
.L_32:
        /*003c*/ 	.word	0x00000000
        /*0040*/ 	.short	0x0000
        /*0042*/ 	.short	0x0000
        /*0044*/ 	.byte	0x00, 0xf5, 0x21, 0x00


	//----- nvinfo : EIATTR_SPARSE_MMA_MASK
	.align		4
.L_33:
        /*0048*/ 	.byte	0x03, 0x50
        /*004a*/ 	.short	0x0000


	//----- nvinfo : EIATTR_MAXREG_COUNT
	.align		4
        /*004c*/ 	.byte	0x03, 0x1b
        /*004e*/ 	.short	0x00ff


	//----- nvinfo : EIATTR_MERCURY_ISA_VERSION
	.align		4
        /*0050*/ 	.byte	0x03, 0x5f
        /*0052*/ 	.short	0x0101


	//----- nvinfo : EIATTR_VRC_CTA_INIT_COUNT
	.align		4
        /*0054*/ 	.byte	0x02, 0x4a
	.zero		1
	.zero		1


	//----- nvinfo : EIATTR_EXIT_INSTR_OFFSETS
	.align		4
        /*0058*/ 	.byte	0x04, 0x1c
        /*005a*/ 	.short	(.L_35 - .L_34)


	//   ....[0]....
.L_34:
        /*005c*/ 	.word	0x00000070


	//   ....[1]....
        /*0060*/ 	.word	0x00000140


	//----- nvinfo : EIATTR_CBANK_PARAM_SIZE
	.align		4
.L_35:
        /*0064*/ 	.byte	0x03, 0x19
        /*0066*/ 	.short	0x001c


	//----- nvinfo : EIATTR_PARAM_CBANK
	.align		4
        /*0068*/ 	.byte	0x04, 0x0a
        /*006a*/ 	.short	(.L_37 - .L_36)
	.align		4
.L_36:
        /*006c*/ 	.word	index@(.nv.constant0._Z11gpu_scatterPhPjS_j)
        /*0070*/ 	.short	0x0380
        /*0072*/ 	.short	0x001c


	//----- nvinfo : EIATTR_SW_WAR
	.align		4
.L_37:
        /*0074*/ 	.byte	0x04, 0x36
        /*0076*/ 	.short	(.L_39 - .L_38)
.L_38:
        /*0078*/ 	.word	0x00000008
.L_39:


//--------------------- .nv.info._Z13gpu_final_posPhPjS0_j --------------------------
	.section	.nv.info._Z13gpu_final_posPhPjS0_j,"",@"SHT_CUDA_INFO"
	.sectionflags	@""
	.align	4


	//----- nvinfo : EIATTR_CUDA_API_VERSION
	.align		4
        /*0000*/ 	.byte	0x04, 0x37
        /*0002*/ 	.short	(.L_41 - .L_40)
.L_40:
        /*0004*/ 	.word	0x00000082


	//----- nvinfo : EIATTR_KPARAM_INFO
	.align		4
.L_41:
        /*0008*/ 	.byte	0x04, 0x17
        /*000a*/ 	.short	(.L_43 - .L_42)
.L_42:
        /*000c*/ 	.word	0x00000000
        /*0010*/ 	.short	0x0003
        /*0012*/ 	.short	0x0018
        /*0014*/ 	.byte	0x00, 0xf0, 0x11, 0x00


	//----- nvinfo : EIATTR_KPARAM_INFO
	.align		4
.L_43:
        /*0018*/ 	.byte	0x04, 0x17
        /*001a*/ 	.short	(.L_45 - .L_44)
.L_44:
        /*001c*/ 	.word	0x00000000
        /*0020*/ 	.short	0x0002
        /*0022*/ 	.short	0x0010
        /*0024*/ 	.byte	0x00, 0xf5, 0x21, 0x00


	//----- nvinfo : EIATTR_KPARAM_INFO
	.align		4
.L_45:
        /*0028*/ 	.byte	0x04, 0x17
        /*002a*/ 	.short	(.L_47 - .L_46)
.L_46:
        /*002c*/ 	.word	0x00000000
        /*0030*/ 	.short	0x0001
        /*0032*/ 	.short	0x0008
        /*0034*/ 	.byte	0x00, 0xf5, 0x21, 0x00


	//----- nvinfo : EIATTR_KPARAM_INFO
	.align		4
.L_47:
        /*0038*/ 	.byte	0x04, 0x17
        /*003a*/ 	.short	(.L_49 - .L_48)
.L_48:
        /*003c*/ 	.word	0x00000000
        /*0040*/ 	.short	0x0000
        /*0042*/ 	.short	0x0000
        /*0044*/ 	.byte	0x00, 0xf5, 0x21, 0x00


	//----- nvinfo : EIATTR_SPARSE_MMA_MASK
	.align		4
.L_49:
        /*0048*/ 	.byte	0x03, 0x50
        /*004a*/ 	.short	0x0000


	//----- nvinfo : EIATTR_MAXREG_COUNT
	.align		4
        /*004c*/ 	.byte	0x03, 0x1b
        /*004e*/ 	.short	0x00ff


	//----- nvinfo : EIATTR_NUM_BARRIERS
	.align		4
        /*0050*/ 	.byte	0x02, 0x4c
        /*0052*/ 	.byte	0x01
	.zero		1


	//----- nvinfo : EIATTR_MERCURY_ISA_VERSION
	.align		4
        /*0054*/ 	.byte	0x03, 0x5f
        /*0056*/ 	.short	0x0101


	//----- nvinfo : EIATTR_INT_WARP_WIDE_INSTR_OFFSETS
	.align		4
        /*0058*/ 	.byte	0x04, 0x31
        /*005a*/ 	.short	(.L_51 - .L_50)


	//   ....[0]....
.L_50:
        /*005c*/ 	.word	0x00000360


	//   ....[1]....
        /*0060*/ 	.word	0x00000420


	//----- nvinfo : EIATTR_VRC_CTA_INIT_COUNT
	.align		4
.L_51:
        /*0064*/ 	.byte	0x02, 0x4a
	.zero		1
	.zero		1


	//----- nvinfo : EIATTR_EXIT_INSTR_OFFSETS
	.align		4
        /*0068*/ 	.byte	0x04, 0x1c
        /*006a*/ 	.short	(.L_53 - .L_52)


	//   ....[0]....
.L_52:
        /*006c*/ 	.word	0x000001e0


	//   ....[1]....
        /*0070*/ 	.word	0x00000480


	//----- nvinfo : EIATTR_CRS_STACK_SIZE
	.align		4
.L_53:
        /*0074*/ 	.byte	0x04, 0x1e
        /*0076*/ 	.short	(.L_55 - .L_54)
.L_54:
        /*0078*/ 	.word	0x00000000


	//----- nvinfo : EIATTR_CBANK_PARAM_SIZE
	.align		4
.L_55:
        /*007c*/ 	.byte	0x03, 0x19
        /*007e*/ 	.short	0x001c


	//----- nvinfo : EIATTR_PARAM_CBANK
	.align		4
        /*0080*/ 	.byte	0x04, 0x0a
        /*0082*/ 	.short	(.L_57 - .L_56)
	.align		4
.L_56:
        /*0084*/ 	.word	index@(.nv.constant0._Z13gpu_final_posPhPjS0_j)
        /*0088*/ 	.short	0x0380
        /*008a*/ 	.short	0x001c


	//----- nvinfo : EIATTR_SW_WAR
	.align		4
.L_57:
        /*008c*/ 	.byte	0x04, 0x36
        /*008e*/ 	.short	(.L_59 - .L_58)
.L_58:
        /*0090*/ 	.word	0x00000008
.L_59:


//--------------------- .nv.info._Z8gpu_scanPjS_  --------------------------
	.section	.nv.info._Z8gpu_scanPjS_,"",@"SHT_CUDA_INFO"
	.sectionflags	@""
	.align	4


	//----- nvinfo : EIATTR_CUDA_API_VERSION
	.align		4
        /*0000*/ 	.byte	0x04, 0x37
        /*0002*/ 	.short	(.L_61 - .L_60)
.L_60:
        /*0004*/ 	.word	0x00000082


	//----- nvinfo : EIATTR_KPARAM_INFO
	.align		4
.L_61:
        /*0008*/ 	.byte	0x04, 0x17
        /*000a*/ 	.short	(.L_63 - .L_62)
.L_62:
        /*000c*/ 	.word	0x00000000
        /*0010*/ 	.short	0x0001
        /*0012*/ 	.short	0x0008
        /*0014*/ 	.byte	0x00, 0xf5, 0x21, 0x00


	//----- nvinfo : EIATTR_KPARAM_INFO
	.align		4
.L_63:
        /*0018*/ 	.byte	0x04, 0x17
        /*001a*/ 	.short	(.L_65 - .L_64)
.L_64:
        /*001c*/ 	.word	0x00000000
        /*0020*/ 	.short	0x0000
        /*0022*/ 	.short	0x0000
        /*0024*/ 	.byte	0x00, 0xf5, 0x21, 0x00


	//----- nvinfo : EIATTR_SPARSE_MMA_MASK
	.align		4
.L_65:
        /*0028*/ 	.byte	0x03, 0x50
        /*002a*/ 	.short	0x0000


	//----- nvinfo : EIATTR_MAXREG_COUNT
	.align		4
        /*002c*/ 	.byte	0x03, 0x1b
        /*002e*/ 	.short	0x00ff


	//----- nvinfo : EIATTR_NUM_BARRIERS
	.align		4
        /*0030*/ 	.byte	0x02, 0x4c
        /*0032*/ 	.byte	0x01
	.zero		1


	//----- nvinfo : EIATTR_MERCURY_ISA_VERSION
	.align		4
        /*0034*/ 	.byte	0x03, 0x5f
        /*0036*/ 	.short	0x0101


	//----- nvinfo : EIATTR_VRC_CTA_INIT_COUNT
	.align		4
        /*0038*/ 	.byte	0x02, 0x4a
	.zero		1
	.zero		1


	//----- nvinfo : EIATTR_EXIT_INSTR_OFFSETS
	.align		4
        /*003c*/ 	.byte	0x04, 0x1c
        /*003e*/ 	.short	(.L_67 - .L_66)


	//   ....[0]....
.L_66:
        /*0040*/ 	.word	0x00000340


	//----- nvinfo : EIATTR_CRS_STACK_SIZE
	.align		4
.L_67:
        /*0044*/ 	.byte	0x04, 0x1e
        /*0046*/ 	.short	(.L_69 - .L_68)
.L_68:
        /*0048*/ 	.word	0x00000000


	//----- nvinfo : EIATTR_CBANK_PARAM_SIZE
	.align		4
.L_69:
        /*004c*/ 	.byte	0x03, 0x19
        /*004e*/ 	.short	0x0010


	//----- nvinfo : EIATTR_PARAM_CBANK
	.align		4
        /*0050*/ 	.byte	0x04, 0x0a
        /*0052*/ 	.short	(.L_71 - .L_70)
	.align		4
.L_70:
        /*0054*/ 	.word	index@(.nv.constant0._Z8gpu_scanPjS_)
        /*0058*/ 	.short	0x0380
        /*005a*/ 	.short	0x0010


	//----- nvinfo : EIATTR_SW_WAR
	.align		4
.L_71:
        /*005c*/ 	.byte	0x04, 0x36
        /*005e*/ 	.short	(.L_73 - .L_72)
.L_72:
        /*0060*/ 	.word	0x00000008
.L_73:


//--------------------- .nv.info._Z19gpu_count_occurencePhPjj --------------------------
	.section	.nv.info._Z19gpu_count_occurencePhPjj,"",@"SHT_CUDA_INFO"
	.sectionflags	@""
	.align	4


	//----- nvinfo : EIATTR_CUDA_API_VERSION
	.align		4
        /*0000*/ 	.byte	0x04, 0x37
        /*0002*/ 	.short	(.L_75 - .L_74)
.L_74:
        /*0004*/ 	.word	0x00000082


	//----- nvinfo : EIATTR_KPARAM_INFO
	.align		4
.L_75:
        /*0008*/ 	.byte	0x04, 0x17
        /*000a*/ 	.short	(.L_77 - .L_76)
.L_76:
        /*000c*/ 	.word	0x00000000
        /*0010*/ 	.short	0x0002
        /*0012*/ 	.short	0x0010
        /*0014*/ 	.byte	0x00, 0xf0, 0x11, 0x00


	//----- nvinfo : EIATTR_KPARAM_INFO
	.align		4
.L_77:
        /*0018*/ 	.byte	0x04, 0x17
        /*001a*/ 	.short	(.L_79 - .L_78)
.L_78:
        /*001c*/ 	.word	0x00000000
        /*0020*/ 	.short	0x0001
        /*0022*/ 	.short	0x0008
        /*0024*/ 	.byte	0x00, 0xf5, 0x21, 0x00


	//----- nvinfo : EIATTR_KPARAM_INFO
	.align		4
.L_79:
        /*0028*/ 	.byte	0x04, 0x17
        /*002a*/ 	.short	(.L_81 - .L_80)
.L_80:
        /*002c*/ 	.word	0x00000000
        /*0030*/ 	.short	0x0000
        /*0032*/ 	.short	0x0000
        /*0034*/ 	.byte	0x00, 0xf5, 0x21, 0x00


	//----- nvinfo : EIATTR_SPARSE_MMA_MASK
	.align		4
.L_81:
        /*0038*/ 	.byte	0x03, 0x50
        /*003a*/ 	.short	0x0000


	//----- nvinfo : EIATTR_MAXREG_COUNT
	.align		4
        /*003c*/ 	.byte	0x03, 0x1b
        /*003e*/ 	.short	0x00ff


	//----- nvinfo : EIATTR_NUM_BARRIERS
	.align		4
        /*0040*/ 	.byte	0x02, 0x4c
        /*0042*/ 	.byte	0x01
	.zero		1


	//----- nvinfo : EIATTR_MERCURY_ISA_VERSION
	.align		4
        /*0044*/ 	.byte	0x03, 0x5f
        /*0046*/ 	.short	0x0101


	//----- nvinfo : EIATTR_VRC_CTA_INIT_COUNT
	.align		4
        /*0048*/ 	.byte	0x02, 0x4a
	.zero		1
	.zero		1


	//----- nvinfo : EIATTR_EXIT_INSTR_OFFSETS
	.align		4
        /*004c*/ 	.byte	0x04, 0x1c
        /*004e*/ 	.short	(.L_83 - .L_82)


	//   ....[0]....
.L_82:
        /*0050*/ 	.word	0x00000070


	//   ....[1]....
        /*0054*/ 	.word	0x00000170


	//   ....[2]....
        /*0058*/ 	.word	0x000001c0


	//----- nvinfo : EIATTR_CBANK_PARAM_SIZE
	.align		4
.L_83:
        /*005c*/ 	.byte	0x03, 0x19
        /*005e*/ 	.short	0x0014


	//----- nvinfo : EIATTR_PARAM_CBANK
	.align		4
        /*0060*/ 	.byte	0x04, 0x0a
        /*0062*/ 	.short	(.L_85 - .L_84)
	.align		4
.L_84:
        /*0064*/ 	.word	index@(.nv.constant0._Z19gpu_count_occurencePhPjj)
        /*0068*/ 	.short	0x0380
        /*006a*/ 	.short	0x0014


	//----- nvinfo : EIATTR_SW_WAR
	.align		4
.L_85:
        /*006c*/ 	.byte	0x04, 0x36
        /*006e*/ 	.short	(.L_87 - .L_86)
.L_86:
        /*0070*/ 	.word	0x00000008
.L_87:


//--------------------- .nv.callgraph             --------------------------
	.section	.nv.callgraph,"",@"SHT_CUDA_CALLGRAPH"
	.align	4
	.sectionentsize	8
	.align		4
        /*0000*/ 	.word	0x00000000
	.align		4
        /*0004*/ 	.word	0xffffffff
	.align		4
        /*0008*/ 	.word	0x00000000
	.align		4
        /*000c*/ 	.word	0xfffffffe
	.align		4
        /*0010*/ 	.word	0x00000000
	.align		4
        /*0014*/ 	.word	0xfffffffd
	.align		4
        /*0018*/ 	.word	0x00000000
	.align		4
        /*001c*/ 	.word	0xfffffffc


//--------------------- .text._Z11gpu_scatterPhPjS_j --------------------------
	.section	.text._Z11gpu_scatterPhPjS_j,"ax",@progbits
	.align	128
        .global         _Z11gpu_scatterPhPjS_j
        .type           _Z11gpu_scatterPhPjS_j,@function
        .size           _Z11gpu_scatterPhPjS_j,(.L_x_13 - _Z11gpu_scatterPhPjS_j)
        .other          _Z11gpu_scatterPhPjS_j,@"STO_CUDA_ENTRY STV_DEFAULT"
_Z11gpu_scatterPhPjS_j:
.text._Z11gpu_scatterPhPjS_j:
[----:B------:R-:W-:Y:S01]  /*0000*/  LDC R1, c[0x0][0x37c] ;  /* 0x0000df00ff017b82 */ /* 0x000fe20000000800 */
[----:B------:R-:W0:Y:S07]  /*0010*/  S2R R5, SR_TID.X ;  /* 0x0000000000057919 */ /* 0x000e2e0000002100 */
[----:B------:R-:W0:Y:S01]  /*0020*/  S2UR UR4, SR_CTAID.X ;  /* 0x00000000000479c3 */ /* 0x000e220000002500 */
[----:B------:R-:W1:Y:S07]  /*0030*/  LDCU UR5, c[0x0][0x398] ;  /* 0x00007300ff0577ac */ /* 0x000e6e0008000800 */
[----:B------:R-:W0:Y:S02]  /*0040*/  LDC R0, c[0x0][0x360] ;  /* 0x0000d800ff007b82 */ /* 0x000e240000000800 */
[----:B0-----:R-:W-:-:S05]  /*0050*/  IMAD R5, R0, UR4, R5 ;  /* 0x0000000400057c24 */ /* 0x001fca000f8e0205 */
[----:B-1----:R-:W-:-:S13]  /*0060*/  ISETP.GE.U32.AND P0, PT, R5, UR5, PT ;  /* 0x0000000505007c0c */ /* 0x002fda000bf06070 */
[----:B------:R-:W-:Y:S05]  /*0070*/  @P0 EXIT ;  /* 0x000000000000094d */ /* 0x000fea0003800000 */
[----:B------:R-:W0:Y:S01]  /*0080*/  LDC.64 R2, c[0x0][0x388] ;  /* 0x0000e200ff027b82 */ /* 0x000e220000000a00 */
[----:B------:R-:W1:Y:S01]  /*0090*/  LDCU.64 UR6, c[0x0][0x380] ;  /* 0x00007000ff0677ac */ /* 0x000e620008000a00 */
[----:B------:R-:W2:Y:S01]  /*00a0*/  LDCU.64 UR4, c[0x0][0x358] ;  /* 0x00006b00ff0477ac */ /* 0x000ea20008000a00 */
[C---:B-1----:R-:W-:Y:S01]  /*00b0*/  IADD3 R4, P0, PT, R5.reuse, UR6, RZ ;  /* 0x0000000605047c10 */ /* 0x042fe2000ff1e0ff */
[----:B0-----:R-:W-:-:S06]  /*00c0*/  IMAD.WIDE.U32 R2, R5, 0x4, R2 ;  /* 0x0000000405027825 */ /* 0x001fcc00078e0002 */
[----:B--2---:R-:W2:Y:S01]  /*00d0*/  LDG.E R2, desc[UR4][R2.64] ;  /* 0x0000000402027981 */ /* 0x004ea2000c1e1900 */
[----:B------:R-:W-:Y:S01]  /*00e0*/  IMAD.X R5, RZ, RZ, UR7, P0 ;  /* 0x00000007ff057e24 */ /* 0x000fe200080e06ff */
[----:B------:R-:W2:Y:S05]  /*00f0*/  LDCU.64 UR6, c[0x0][0x390] ;  /* 0x00007200ff0677ac */ /* 0x000eaa0008000a00 */
[----:B------:R-:W3:Y:S01]  /*0100*/  LDG.E.U8 R5, desc[UR4][R4.64] ;  /* 0x0000000404057981 */ /* 0x000ee2000c1e1100 */
[----:B--2---:R-:W-:-:S04]  /*0110*/  IADD3 R6, P0, PT, R2, UR6, RZ ;  /* 0x0000000602067c10 */ /* 0x004fc8000ff1e0ff */
[----:B------:R-:W-:-:S05]  /*0120*/  IADD3.X R7, PT, PT, RZ, UR7, RZ, P0, !PT ;  /* 0x00000007ff077c10 */ /* 0x000fca00087fe4ff */
[----:B---3--:R-:W-:Y:S01]  /*0130*/  STG.E.U8 desc[UR4][R6.64], R5 ;  /* 0x0000000506007986 */ /* 0x008fe2000c101104 */
[----:B------:R-:W-:Y:S05]  /*0140*/  EXIT ;  /* 0x000000000000794d */ /* 0x000fea0003800000 */
.L_x_0:
[----:B------:R-:W-:-:S00]  /*0150*/  BRA `(.L_x_0) ;  /* 0xfffffffc00fc7947 */ /* 0x000fc0000383ffff */
[----:B------:R-:W-:-:S00]  /*0160*/  NOP ;  /* 0x0000000000007918 */ /* 0x000fc00000000000 */
        /* <DEDUP_REMOVED lines=9> */
.L_x_13:


//--------------------- .text._Z13gpu_final_posPhPjS0_j --------------------------
	.section	.text._Z13gpu_final_posPhPjS0_j,"ax",@progbits
	.align	128
        .global         _Z13gpu_final_posPhPjS0_j
        .type           _Z13gpu_final_posPhPjS0_j,@function
        .size           _Z13gpu_final_posPhPjS0_j,(.L_x_14 - _Z13gpu_final_posPhPjS0_j)
        .other          _Z13gpu_final_posPhPjS0_j,@"STO_CUDA_ENTRY STV_DEFAULT"
_Z13gpu_final_posPhPjS0_j:
.text._Z13gpu_final_posPhPjS0_j:
[----:B------:R-:W-:Y:S01]  /*0000*/  LDC R1, c[0x0][0x37c] ;  /* 0x0000df00ff017b82 */ /* 0x000fe20000000800 */
[----:B------:R-:W0:Y:S01]  /*0010*/  S2R R9, SR_TID.X ;  /* 0x0000000000097919 */ /* 0x000e220000002100 */
[----:B------:R-:W-:Y:S06]  /*0020*/  BSSY.RECONVERGENT B1, `(.L_x_1) ;  /* 0x0000017000017945 */ /* 0x000fec0003800200 */
[----:B------:R-:W1:Y:S01]  /*0030*/  S2UR UR10, SR_CTAID.X ;  /* 0x00000000000a79c3 */ /* 0x000e620000002500 */
[----:B------:R-:W2:Y:S01]  /*0040*/  LDCU.64 UR8, c[0x0][0x358] ;  /* 0x00006b00ff0877ac */ /* 0x000ea20008000a00 */
[----:B------:R-:W-:Y:S01]  /*0050*/  BSSY.RELIABLE B0, `(.L_x_2) ;  /* 0x000000a000007945 */ /* 0x000fe20003800100 */
[----:B0-----:R-:W-:-:S13]  /*0060*/  ISETP.NE.AND P0, PT, R9, RZ, PT ;  /* 0x000000ff0900720c */ /* 0x001fda0003f05270 */
[----:B------:R-:W0:Y:S01]  /*0070*/  @!P0 S2R R3, SR_CgaCtaId ;  /* 0x0000000000038919 */ /* 0x000e220000008800 */
[----:B------:R-:W-:-:S04]  /*0080*/  @!P0 MOV R0, 0x400 ;  /* 0x0000040000008802 */ /* 0x000fc80000000f00 */
[----:B0-----:R-:W-:-:S05]  /*0090*/  @!P0 LEA R0, R3, R0, 0x18 ;  /* 0x0000000003008211 */ /* 0x001fca00078ec0ff */
[----:B------:R0:W-:Y:S01]  /*00a0*/  @!P0 STS [R0], RZ ;  /* 0x000000ff00008388 */ /* 0x0001e20000000800 */
[----:B-12---:R-:W-:Y:S05]  /*00b0*/  @!P0 BRA `(.L_x_3) ;  /* 0x00000000000c8947 */ /* 0x006fea0003800000 */
[----:B------:R-:W-:-:S13]  /*00c0*/  ISETP.GT.U32.AND P0, PT, R9, 0xf, PT ;  /* 0x0000000f0900780c */ /* 0x000fda0003f04070 */
[----:B------:R-:W-:Y:S05]  /*00d0*/  @P0 BREAK.RELIABLE B0 ;  /* 0x0000000000000942 */ /* 0x000fea0003800100 */
[----:B------:R-:W-:Y:S05]  /*00e0*/  @P0 BRA `(.L_x_4) ;  /* 0x0000000000280947 */ /* 0x000fea0003800000 */
.L_x_3:
[----:B------:R-:W-:Y:S05]  /*00f0*/  BSYNC.RELIABLE B0 ;  /* 0x0000000000007941 */ /* 0x000fea0003800100 */
.L_x_2:
[----:B------:R-:W1:Y:S02]  /*0100*/  LDC.64 R2, c[0x0][0x388] ;  /* 0x0000e200ff027b82 */ /* 0x000e640000000a00 */
[----:B-1----:R-:W-:-:S06]  /*0110*/  IMAD.WIDE.U32 R2, R9, 0x4, R2 ;  /* 0x0000000409027825 */ /* 0x002fcc00078e0002 */
[----:B------:R-:W2:Y:S01]  /*0120*/  LDG.E R2, desc[UR8][R2.64] ;  /* 0x0000000802027981 */ /* 0x000ea2000c1e1900 */
[----:B------:R-:W1:Y:S01]  /*0130*/  S2UR UR5, SR_CgaCtaId ;  /* 0x00000000000579c3 */ /* 0x000e620000008800 */
[----:B------:R-:W-:Y:S02]  /*0140*/  UMOV UR4, 0x400 ;  /* 0x0000040000047882 */ /* 0x000fe40000000000 */
[----:B------:R-:W-:-:S04]  /*0150*/  UIADD3 UR4, UPT, UPT, UR4, 0x4, URZ ;  /* 0x0000000404047890 */ /* 0x000fc8000fffe0ff */
[----:B-1----:R-:W-:-:S06]  /*0160*/  ULEA UR4, UR5, UR4, 0x18 ;  /* 0x0000000405047291 */ /* 0x002fcc000f8ec0ff */
[----:B------:R-:W-:-:S05]  /*0170*/  LEA R5, R9, UR4, 0x2 ;  /* 0x0000000409057c11 */ /* 0x000fca000f8e10ff */
[----:B--2---:R1:W-:Y:S02]  /*0180*/  STS [R5], R2 ;  /* 0x0000000205007388 */ /* 0x0043e40000000800 */
.L_x_4:
[----:B------:R-:W-:Y:S05]  /*0190*/  BSYNC.RECONVERGENT B1 ;  /* 0x0000000000017941 */ /* 0x000fea0003800200 */
.L_x_1:
[----:B------:R-:W-:Y:S05]  /*01a0*/  WARPSYNC.ALL ;  /* 0x0000000000007948 */ /* 0x000fea0003800000 */
[----:B------:R-:W2:Y:S01]  /*01b0*/  LDCU UR4, c[0x0][0x398] ;  /* 0x00007300ff0477ac */ /* 0x000ea20008000800 */
[----:B------:R-:W-:Y:S01]  /*01c0*/  BAR.SYNC.DEFER_BLOCKING 0x0 ;  /* 0x0000000000007b1d */ /* 0x000fe20000010000 */
[----:B--2---:R-:W-:-:S13]  /*01d0*/  ISETP.NE.AND P0, PT, RZ, UR4, PT ;  /* 0x00000004ff007c0c */ /* 0x004fda000bf05270 */
[----:B------:R-:W-:Y:S05]  /*01e0*/  @!P0 EXIT ;  /* 0x000000000000894d */ /* 0x000fea0003800000 */
[----:B------:R-:W2:Y:S01]  /*01f0*/  S2UR UR5, SR_CgaCtaId ;  /* 0x00000000000579c3 */ /* 0x000ea20000008800 */
[----:B------:R-:W-:Y:S01]  /*0200*/  UMOV UR4, 0x400 ;  /* 0x0000040000047882 */ /* 0x000fe20000000000 */
[----:B------:R-:W3:Y:S01]  /*0210*/  LDCU UR11, c[0x0][0x360] ;  /* 0x00006c00ff0b77ac */ /* 0x000ee20008000800 */
[----:B------:R-:W-:-:S05]  /*0220*/  UIADD3 UR4, UPT, UPT, UR4, 0x4, URZ ;  /* 0x0000000404047890 */ /* 0x000fca000fffe0ff */
[----:B-1----:R-:W1:Y:S01]  /*0230*/  LDC.64 R2, c[0x0][0x390] ;  /* 0x0000e400ff027b82 */ /* 0x002e620000000a00 */
[----:B------:R-:W4:Y:S01]  /*0240*/  LDCU UR13, c[0x0][0x398] ;  /* 0x00007300ff0d77ac */ /* 0x000f220008000800 */
[----:B------:R-:W0:Y:S01]  /*0250*/  LDCU.64 UR14, c[0x0][0x380] ;  /* 0x00007000ff0e77ac */ /* 0x000e220008000a00 */
[----:B--2---:R-:W-:-:S03]  /*0260*/  ULEA UR5, UR5, UR4, 0x18 ;  /* 0x0000000405057291 */ /* 0x004fc6000f8ec0ff */
[----:B------:R-:W-:Y:S01]  /*0270*/  UMOV UR4, URZ ;  /* 0x000000ff00047c82 */ /* 0x000fe20008000000 */
[----:B0--34-:R-:W-:-:S12]  /*0280*/  ULEA UR5, UR10, UR5, 0x2 ;  /* 0x000000050a057291 */ /* 0x019fd8000f8e10ff */
.L_x_7:
[----:B------:R-:W-:Y:S01]  /*0290*/  VIADD R13, R9, UR4 ;  /* 0x00000004090d7c36 */ /* 0x000fe20008000000 */
[----:B------:R-:W-:Y:S01]  /*02a0*/  UIADD3 UR4, UPT, UPT, UR11, UR4, URZ ;  /* 0x000000040b047290 */ /* 0x000fe2000fffe0ff */
[----:B------:R-:W-:Y:S03]  /*02b0*/  BSSY.RECONVERGENT B1, `(.L_x_5) ;  /* 0x000001a000017945 */ /* 0x000fe60003800200 */
[----:B------:R-:W-:Y:S01]  /*02c0*/  ISETP.GE.U32.AND P0, PT, R13, UR13, PT ;  /* 0x0000000d0d007c0c */ /* 0x000fe2000bf06070 */
[----:B------:R-:W-:-:S12]  /*02d0*/  UISETP.GE.U32.AND UP0, UPT, UR4, UR13, UPT ;  /* 0x0000000d0400728c */ /* 0x000fd8000bf06070 */
[----:B0-----:R-:W-:Y:S05]  /*02e0*/  @P0 BRA `(.L_x_6) ;  /* 0x0000000000580947 */ /* 0x001fea0003800000 */
[----:B------:R-:W-:-:S05]  /*02f0*/  IADD3 R4, P0, PT, R13, UR14, RZ ;  /* 0x0000000e0d047c10 */ /* 0x000fca000ff1e0ff */
[----:B------:R-:W-:-:S05]  /*0300*/  IMAD.X R5, RZ, RZ, UR15, P0 ;  /* 0x0000000fff057e24 */ /* 0x000fca00080e06ff */
[----:B------:R-:W2:Y:S02]  /*0310*/  LDG.E.U8 R4, desc[UR8][R4.64] ;  /* 0x0000000804047981 */ /* 0x000ea4000c1e1100 */
[----:B--2---:R-:W-:-:S13]  /*0320*/  ISETP.NE.AND P0, PT, R4, UR10, PT ;  /* 0x0000000a04007c0c */ /* 0x004fda000bf05270 */
[----:B------:R-:W-:Y:S05]  /*0330*/  @P0 BRA `(.L_x_6) ;  /* 0x0000000000440947 */ /* 0x000fea0003800000 */
[----:B------:R-:W0:Y:S01]  /*0340*/  S2R R5, SR_LANEID ;  /* 0x0000000000057919 */ /* 0x000e220000000000 */
[----:B------:R-:W2:Y:S01]  /*0350*/  S2UR UR7, SR_CgaCtaId ;  /* 0x00000000000779c3 */ /* 0x000ea20000008800 */
[----:B------:R-:W-:Y:S01]  /*0360*/  VOTEU.ANY UR12, UPT, PT ;  /* 0x00000000000c7886 */ /* 0x000fe200038e0100 */
[----:B------:R-:W-:Y:S01]  /*0370*/  UMOV UR6, 0x400 ;  /* 0x0000040000067882 */ /* 0x000fe20000000000 */
[----:B------:R-:W0:Y:S01]  /*0380*/  FLO.U32 R8, UR12 ;  /* 0x0000000c00087d00 */ /* 0x000e2200080e0000 */
[----:B------:R-:W3:Y:S01]  /*0390*/  S2R R4, SR_LTMASK ;  /* 0x0000000000047919 */ /* 0x000ee20000003900 */
[----:B------:R-:W-:Y:S06]  /*03a0*/  LDS R0, [UR5] ;  /* 0x00000005ff007984 */ /* 0x000fec0008000800 */
[----:B------:R-:W4:Y:S01]  /*03b0*/  POPC R6, UR12 ;  /* 0x0000000c00067d09 */ /* 0x000f220008000000 */
[----:B--2---:R-:W-:Y:S01]  /*03c0*/  ULEA UR6, UR7, UR6, 0x18 ;  /* 0x0000000607067291 */ /* 0x004fe2000f8ec0ff */
[----:B0-----:R-:W-:-:S02]  /*03d0*/  ISETP.EQ.U32.AND P0, PT, R8, R5, PT ;  /* 0x000000050800720c */ /* 0x001fc40003f02070 */
[----:B---3--:R-:W-:Y:S01]  /*03e0*/  LOP3.LUT R10, R4, UR12, RZ, 0xc0, !PT ;  /* 0x0000000c040a7c12 */ /* 0x008fe2000f8ec0ff */
[----:B-1----:R-:W-:-:S05]  /*03f0*/  IMAD.WIDE.U32 R4, R13, 0x4, R2 ;  /* 0x000000040d047825 */ /* 0x002fca00078e0002 */
[----:B------:R-:W0:Y:S05]  /*0400*/  POPC R10, R10 ;  /* 0x0000000a000a7309 */ /* 0x000e2a0000000000 */
[----:B----4-:R-:W1:Y:S04]  /*0410*/  @P0 ATOMS.ADD R11, [UR6], R6 ;  /* 0x00000006ff0b098c */ /* 0x010e680008000006 */
[----:B-1----:R-:W0:Y:S02]  /*0420*/  SHFL.IDX PT, R7, R11, R8, 0x1f ;  /* 0x00001f080b077589 */ /* 0x002e2400000e0000 */
[----:B0-----:R-:W-:-:S05]  /*0430*/  IADD3 R7, PT, PT, R0, R7, R10 ;  /* 0x0000000700077210 */ /* 0x001fca0007ffe00a */
[----:B------:R0:W-:Y:S02]  /*0440*/  STG.E desc[UR8][R4.64], R7 ;  /* 0x0000000704007986 */ /* 0x0001e4000c101908 */
.L_x_6:
[----:B------:R-:W-:Y:S05]  /*0450*/  BSYNC.RECONVERGENT B1 ;  /* 0x0000000000017941 */ /* 0x000fea0003800200 */
.L_x_5:
[----:B------:R-:W-:Y:S06]  /*0460*/  BAR.SYNC.DEFER_BLOCKING 0x0 ;  /* 0x0000000000007b1d */ /* 0x000fec0000010000 */
[----:B------:R-:W-:Y:S05]  /*0470*/  BRA.U !UP0, `(.L_x_7) ;  /* 0xfffffffd08847547 */ /* 0x000fea000b83ffff */
[----:B------:R-:W-:Y:S05]  /*0480*/  EXIT ;  /* 0x000000000000794d */ /* 0x000fea0003800000 */
.L_x_8:
        /* <DEDUP_REMOVED lines=15> */
.L_x_14:


//--------------------- .text._Z8gpu_scanPjS_     --------------------------
	.section	.text._Z8gpu_scanPjS_,"ax",@progbits
	.align	128
        .global         _Z8gpu_scanPjS_
        .type           _Z8gpu_scanPjS_,@function
        .size           _Z8gpu_scanPjS_,(.L_x_15 - _Z8gpu_scanPjS_)
        .other          _Z8gpu_scanPjS_,@"STO_CUDA_ENTRY STV_DEFAULT"
_Z8gpu_scanPjS_:
.text._Z8gpu_scanPjS_:
[----:B------:R-:W-:Y:S01]  /*0000*/  LDC R1, c[0x0][0x37c] ;  /* 0x0000df00ff017b82 */ /* 0x000fe20000000800 */
[----:B------:R-:W0:Y:S07]  /*0010*/  S2R R11, SR_TID.X ;  /* 0x00000000000b7919 */ /* 0x000e2e0000002100 */
[----:B------:R-:W1:Y:S01]  /*0020*/  S2UR UR5, SR_CgaCtaId ;  /* 0x00000000000579c3 */ /* 0x000e620000008800 */
[----:B------:R-:W-:Y:S01]  /*0030*/  UMOV UR4, 0x400 ;  /* 0x0000040000047882 */ /* 0x000fe20000000000 */
[----:B------:R-:W2:Y:S01]  /*0040*/  LDCU.64 UR6, c[0x0][0x358] ;  /* 0x00006b00ff0677ac */ /* 0x000ea20008000a00 */
[----:B------:R-:W-:Y:S01]  /*0050*/  BSSY.RECONVERGENT B0, `(.L_x_9) ;  /* 0x000000d000007945 */ /* 0x000fe20003800200 */
[----:B-1----:R-:W-:Y:S01]  /*0060*/  ULEA UR4, UR5, UR4, 0x18 ;  /* 0x0000000405047291 */ /* 0x002fe2000f8ec0ff */
[----:B0-----:R-:W-:-:S05]  /*0070*/  ISETP.GT.U32.AND P0, PT, R11, 0xf, PT ;  /* 0x0000000f0b00780c */ /* 0x001fca0003f04070 */
[----:B------:R-:W-:-:S08]  /*0080*/  LEA R0, R11, UR4, 0x2 ;  /* 0x000000040b007c11 */ /* 0x000fd0000f8e10ff */
[----:B--2---:R-:W-:Y:S05]  /*0090*/  @P0 BRA `(.L_x_10) ;  /* 0x0000000000200947 */ /* 0x004fea0003800000 */
[----:B------:R-:W-:-:S13]  /*00a0*/  ISETP.NE.AND P0, PT, R11, RZ, PT ;  /* 0x000000ff0b00720c */ /* 0x000fda0003f05270 */
[----:B------:R-:W-:Y:S01]  /*00b0*/  @!P0 STS [UR4], RZ ;  /* 0x000000ffff008988 */ /* 0x000fe20008000804 */
[----:B------:R-:W-:Y:S05]  /*00c0*/  @!P0 BRA `(.L_x_10) ;  /* 0x0000000000148947 */ /* 0x000fea0003800000 */
[----:B------:R-:W0:Y:S01]  /*00d0*/  LDC.64 R2, c[0x0][0x380] ;  /* 0x0000e000ff027b82 */ /* 0x000e220000000a00 */
[----:B------:R-:W-:-:S04]  /*00e0*/  VIADD R5, R11, 0xffffffff ;  /* 0xffffffff0b057836 */ /* 0x000fc80000000000 */
[----:B0-----:R-:W-:-:S06]  /*00f0*/  IMAD.WIDE.U32 R2, R5, 0x4, R2 ;  /* 0x0000000405027825 */ /* 0x001fcc00078e0002 */
[----:B------:R-:W2:Y:S04]  /*0100*/  LDG.E R3, desc[UR6][R2.64] ;  /* 0x0000000602037981 */ /* 0x000ea8000c1e1900 */
[----:B--2---:R0:W-:Y:S02]  /*0110*/  STS [R0], R3 ;  /* 0x0000000300007388 */ /* 0x0041e40000000800 */
.L_x_10:
[----:B------:R-:W-:Y:S05]  /*0120*/  BSYNC.RECONVERGENT B0 ;  /* 0x0000000000007941 */ /* 0x000fea0003800200 */
.L_x_9:
[----:B------:R-:W-:Y:S01]  /*0130*/  BAR.SYNC.DEFER_BLOCKING 0x0 ;  /* 0x0000000000007b1d */ /* 0x000fe20000010000 */
[----:B------:R-:W-:-:S13]  /*0140*/  ISETP.GT.U32.AND P0, PT, R11, 0xe, PT ;  /* 0x0000000e0b00780c */ /* 0x000fda0003f04070 */
[----:B------:R-:W-:Y:S01]  /*0150*/  @!P0 LDS R2, [R0] ;  /* 0x0000000000028984 */ /* 0x000fe20000000800 */
[----:B------:R-:W-:Y:S06]  /*0160*/  @!P0 BAR.SYNC.DEFER_BLOCKING 0x0 ;  /* 0x0000000000008b1d */ /* 0x000fec0000010000 */
[----:B0-----:R-:W0:Y:S02]  /*0170*/  @!P0 LDS R3, [R0+0x4] ;  /* 0x0000040000038984 */ /* 0x001e240000000800 */
[----:B0-----:R-:W-:-:S05]  /*0180*/  @!P0 IMAD.IADD R3, R2, 0x1, R3 ;  /* 0x0000000102038824 */ /* 0x001fca00078e0203 */
[----:B------:R-:W-:Y:S01]  /*0190*/  @!P0 STS [R0+0x4], R3 ;  /* 0x0000040300008388 */ /* 0x000fe20000000800 */
[----:B------:R-:W-:Y:S01]  /*01a0*/  @!P0 BAR.SYNC.DEFER_BLOCKING 0x0 ;  /* 0x0000000000008b1d */ /* 0x000fe20000010000 */
[----:B------:R-:W-:-:S13]  /*01b0*/  ISETP.GT.U32.AND P0, PT, R11, 0xd, PT ;  /* 0x0000000d0b00780c */ /* 0x000fda0003f04070 */
[----:B------:R-:W-:Y:S01]  /*01c0*/  @!P0 LDS R2, [R0] ;  /* 0x0000000000028984 */ /* 0x000fe20000000800 */
[----:B------:R-:W-:Y:S06]  /*01d0*/  @!P0 BAR.SYNC.DEFER_BLOCKING 0x0 ;  /* 0x0000000000008b1d */ /* 0x000fec0000010000 */
[----:B------:R-:W0:Y:S02]  /*01e0*/  @!P0 LDS R5, [R0+0x8] ;  /* 0x0000080000058984 */ /* 0x000e240000000800 */
        /* <DEDUP_REMOVED lines=14> */
[----:B0-----:R-:W-:Y:S02]  /*02d0*/  @!P0 IMAD.IADD R5, R2, 0x1, R3 ;  /* 0x0000000102058824 */ /* 0x001fe400078e0203 */
[----:B------:R-:W0:Y:S03]  /*02e0*/  LDC.64 R2, c[0x0][0x388] ;  /* 0x0000e200ff027b82 */ /* 0x000e260000000a00 */
[----:B------:R-:W-:Y:S05]  /*02f0*/  @!P0 STS [R0+0x20], R5 ;  /* 0x0000200500008388 */ /* 0x000fea0000000800 */
[----:B------:R-:W-:Y:S01]  /*0300*/  @!P0 BAR.SYNC.DEFER_BLOCKING 0x0 ;  /* 0x0000000000008b1d */ /* 0x000fe20000010000 */
[----:B0-----:R-:W-:-:S05]  /*0310*/  IMAD.WIDE.U32 R2, R11, 0x4, R2 ;  /* 0x000000040b027825 */ /* 0x001fca00078e0002 */
[----:B------:R-:W0:Y:S04]  /*0320*/  LDS R9, [R0] ;  /* 0x0000000000097984 */ /* 0x000e280000000800 */
[----:B0-----:R-:W-:Y:S01]  /*0330*/  STG.E desc[UR6][R2.64], R9 ;  /* 0x0000000902007986 */ /* 0x001fe2000c101906 */
[----:B------:R-:W-:Y:S05]  /*0340*/  EXIT ;  /* 0x000000000000794d */ /* 0x000fea0003800000 */
.L_x_11:
        /* <DEDUP_REMOVED lines=11> */
.L_x_15:


//--------------------- .text._Z19gpu_count_occurencePhPjj --------------------------
	.section	.text._Z19gpu_count_occurencePhPjj,"ax",@progbits
	.align	128
        .global         _Z19gpu_count_occurencePhPjj
        .type           _Z19gpu_count_occurencePhPjj,@function
        .size           _Z19gpu_count_occurencePhPjj,(.L_x_16 - _Z19gpu_count_occurencePhPjj)
        .other          _Z19gpu_count_occurencePhPjj,@"STO_CUDA_ENTRY STV_DEFAULT"
_Z19gpu_count_occurencePhPjj:
.text._Z19gpu_count_occurencePhPjj:
        /* <DEDUP_REMOVED lines=8> */
[----:B------:R-:W0:Y:S01]  /*0080*/  S2UR UR5, SR_CgaCtaId ;  /* 0x00000000000579c3 */ /* 0x000e220000008800 */
[----:B------:R-:W-:Y:S01]  /*0090*/  ISETP.GT.U32.AND P0, PT, R7, 0xf, PT ;  /* 0x0000000f0700780c */ /* 0x000fe20003f04070 */
[----:B------:R-:W-:Y:S01]  /*00a0*/  UMOV UR4, 0x400 ;  /* 0x0000040000047882 */ /* 0x000fe20000000000 */
[----:B------:R-:W1:Y:S01]  /*00b0*/  LDCU.64 UR8, c[0x0][0x380] ;  /* 0x00007000ff0877ac */ /* 0x000e620008000a00 */
[----:B------:R-:W2:Y:S01]  /*00c0*/  LDCU.64 UR6, c[0x0][0x358] ;  /* 0x00006b00ff0677ac */ /* 0x000ea20008000a00 */
[----:B-1----:R-:W-:Y:S01]  /*00d0*/  IADD3 R2, P1, PT, R2, UR8, RZ ;  /* 0x0000000802027c10 */ /* 0x002fe2000ff3e0ff */
[----:B0-----:R-:W-:-:S04]  /*00e0*/  ULEA UR4, UR5, UR4, 0x18 ;  /* 0x0000000405047291 */ /* 0x001fc8000f8ec0ff */
[----:B------:R-:W-:Y:S02]  /*00f0*/  IMAD.X R3, RZ, RZ, UR9, P1 ;  /* 0x00000009ff037e24 */ /* 0x000fe400088e06ff */
[----:B------:R-:W-:-:S05]  /*0100*/  LEA R0, R7, UR4, 0x2 ;  /* 0x0000000407007c11 */ /* 0x000fca000f8e10ff */
[----:B------:R0:W-:Y:S01]  /*0110*/  @!P0 STS [R0], RZ ;  /* 0x000000ff00008388 */ /* 0x0001e20000000800 */
[----:B------:R-:W-:Y:S06]  /*0120*/  BAR.SYNC.DEFER_BLOCKING 0x0 ;  /* 0x0000000000007b1d */ /* 0x000fec0000010000 */
[----:B--2---:R-:W2:Y:S02]  /*0130*/  LDG.E.U8 R2, desc[UR6][R2.64] ;  /* 0x0000000602027981 */ /* 0x004ea4000c1e1100 */
[----:B--2---:R-:W-:-:S05]  /*0140*/  LEA R4, R2, UR4, 0x2 ;  /* 0x0000000402047c11 */ /* 0x004fca000f8e10ff */
[----:B------:R0:W-:Y:S01]  /*0150*/  ATOMS.POPC.INC.32 RZ, [R4+URZ] ;  /* 0x0000000004ff7f8c */ /* 0x0001e2000d8000ff */
[----:B------:R-:W-:Y:S06]  /*0160*/  BAR.SYNC.DEFER_BLOCKING 0x0 ;  /* 0x0000000000007b1d */ /* 0x000fec0000010000 */
[----:B------:R-:W-:Y:S05]  /*0170*/  @P0 EXIT ;  /* 0x000000000000094d */ /* 0x000fea0003800000 */
[----:B------:R-:W1:Y:S01]  /*0180*/  LDS R5, [R0] ;  /* 0x0000000000057984 */ /* 0x000e620000000800 */
[----:B------:R-:W2:Y:S02]  /*0190*/  LDC.64 R2, c[0x0][0x388] ;  /* 0x0000e200ff027b82 */ /* 0x000ea40000000a00 */
[----:B--2---:R-:W-:-:S05]  /*01a0*/  IMAD.WIDE.U32 R2, R7, 0x4, R2 ;  /* 0x0000000407027825 */ /* 0x004fca00078e0002 */
[----:B-1----:R-:W-:Y:S01]  /*01b0*/  REDG.E.ADD.STRONG.GPU desc[UR6][R2.64], R5 ;  /* 0x000000050200798e */ /* 0x002fe2000c12e106 */
[----:B------:R-:W-:Y:S05]  /*01c0*/  EXIT ;  /* 0x000000000000794d */ /* 0x000fea0003800000 */
.L_x_12:
        /* <DEDUP_REMOVED lines=11> */
.L_x_16:


//--------------------- .nv.shared.reserved.0     --------------------------
	.section	.nv.shared.reserved.0,"aw",@nobits
	.weak		__nv_reservedSMEM_offset_0_alias
	.size		__nv_reservedSMEM_offset_0_alias, 0, 64
	.other		__nv_reservedSMEM_offset_0_alias,@"STO_CUDA_RESERVED_SHARED STV_DEFAULT"
__nv_reservedSMEM_offset_0_alias:
	.zero		0
	.zero		64


//--------------------- .nv.shared._Z13gpu_final_posPhPjS0_j --------------------------
	.section	.nv.shared._Z13gpu_final_posPhPjS0_j,"aw",@nobits
	.sectionflags	@""
	.align	4
.nv.shared._Z13gpu_final_posPhPjS0_j:
	.zero		1092


//--------------------- .nv.shared._Z8gpu_scanPjS_ --------------------------
	.section	.nv.shared._Z8gpu_scanPjS_,"aw",@nobits
	.sectionflags	@""
	.align	4
.nv.shared._Z8gpu_scanPjS_:
	.zero		1088


//--------------------- .nv.shared._Z19gpu_count_occurencePhPjj --------------------------
	.section	.nv.shared._Z19gpu_count_occurencePhPjj,"aw",@nobits
	.sectionflags	@""
	.align	4
.nv.shared._Z19gpu_count_occurencePhPjj:
	.zero		1088


//--------------------- .nv.constant0._Z11gpu_scatterPhPjS_j --------------------------
	.section	.nv.constant0._Z11gpu_scatterPhPjS_j,"a",@progbits
	.sectionflags	@""
	.align	4
.nv.constant0._Z11gpu_scatterPhPjS_j:
	.zero		924


//--------------------- .nv.constant0._Z13gpu_final_posPhPjS0_j --------------------------
	.section	.nv.constant0._Z13gpu_final_posPhPjS0_j,"a",@progbits
	.sectionflags	@""
	.align	4
.nv.constant0._Z13gpu_final_posPhPjS0_j:
	.zero		924


//--------------------- .nv.constant0._Z8gpu_scanPjS_ --------------------------
	.section	.nv.constant0._Z8gpu_scanPjS_,"a",@progbits
	.sectionflags	@""
	.align	4
.nv.constant0._Z8gpu_scanPjS_:
	.zero		912


//--------------------- .nv.constant0._Z19gpu_count_occurencePhPjj --------------------------
	.section	.nv.constant0._Z19gpu_count_occurencePhPjj,"a",@progbits
	.sectionflags	@""
	.align	4
.nv.constant0._Z19gpu_count_occurencePhPjj:
	.zero		916


//--------------------- SYMBOLS --------------------------

	.type		.nv.reservedSmem.offset0,@object
	.size		.nv.reservedSmem.offset0,0x4
	.type		.nv.reservedSmem.cap,@object
	.size		.nv.reservedSmem.cap,0x4
